//
// Generated by NVIDIA NVVM Compiler
//
// Compiler Build ID: CL-36424714
// Cuda compilation tools, release 13.0, V13.0.88
// Based on NVVM 20.0.0
//

.version 9.0
.target sm_100
.address_size 64

	// .globl	_Z6addRowPiS_S_

.visible .entry _Z6addRowPiS_S_(
	.param .u64 .ptr .align 1 _Z6addRowPiS_S__param_0,
	.param .u64 .ptr .align 1 _Z6addRowPiS_S__param_1,
	.param .u64 .ptr .align 1 _Z6addRowPiS_S__param_2
)
{
	.reg .b32 	%r<8>;
	.reg .b64 	%rd<11>;

	ld.param.u64 	%rd1, [_Z6addRowPiS_S__param_0];
	ld.param.u64 	%rd2, [_Z6addRowPiS_S__param_1];
	ld.param.u64 	%rd3, [_Z6addRowPiS_S__param_2];
	cvta.to.global.u64 	%rd4, %rd3;
	cvta.to.global.u64 	%rd5, %rd2;
	cvta.to.global.u64 	%rd6, %rd1;
	mov.u32 	%r1, %tid.x;
	mov.u32 	%r2, %ntid.x;
	mov.u32 	%r3, %ctaid.x;
	mad.lo.s32 	%r4, %r3, %r2, %r1;
	mul.wide.u32 	%rd7, %r4, 4;
	add.s64 	%rd8, %rd6, %rd7;
	ld.global.u32 	%r5, [%rd8];
	add.s64 	%rd9, %rd5, %rd7;
	ld.global.u32 	%r6, [%rd9];
	add.s32 	%r7, %r6, %r5;
	add.s64 	%rd10, %rd4, %rd7;
	st.global.u32 	[%rd10], %r7;
	ret;

}
	// .globl	_Z9addColumnPiS_S_
.visible .entry _Z9addColumnPiS_S_(
	.param .u64 .ptr .align 1 _Z9addColumnPiS_S__param_0,
	.param .u64 .ptr .align 1 _Z9addColumnPiS_S__param_1,
	.param .u64 .ptr .align 1 _Z9addColumnPiS_S__param_2
)
{
	.reg .b32 	%r<8>;
	.reg .b64 	%rd<11>;

	ld.param.u64 	%rd1, [_Z9addColumnPiS_S__param_0];
	ld.param.u64 	%rd2, [_Z9addColumnPiS_S__param_1];
	ld.param.u64 	%rd3, [_Z9addColumnPiS_S__param_2];
	cvta.to.global.u64 	%rd4, %rd3;
	cvta.to.global.u64 	%rd5, %rd2;
	cvta.to.global.u64 	%rd6, %rd1;
	mov.u32 	%r1, %tid.x;
	mov.u32 	%r2, %ntid.x;
	mov.u32 	%r3, %ctaid.x;
	mad.lo.s32 	%r4, %r1, %r2, %r3;
	mul.wide.u32 	%rd7, %r4, 4;
	add.s64 	%rd8, %rd6, %rd7;
	ld.global.u32 	%r5, [%rd8];
	add.s64 	%rd9, %rd5, %rd7;
	ld.global.u32 	%r6, [%rd9];
	add.s32 	%r7, %r6, %r5;
	add.s64 	%rd10, %rd4, %rd7;
	st.global.u32 	[%rd10], %r7;
	ret;

}
	// .globl	_Z10addElementPiS_S_
.visible .entry _Z10addElementPiS_S_(
	.param .u64 .ptr .align 1 _Z10addElementPiS_S__param_0,
	.param .u64 .ptr .align 1 _Z10addElementPiS_S__param_1,
	.param .u64 .ptr .align 1 _Z10addElementPiS_S__param_2
)
{
	.reg .b32 	%r<5>;
	.reg .b64 	%rd<11>;

	ld.param.u64 	%rd1, [_Z10addElementPiS_S__param_0];
	ld.param.u64 	%rd2, [_Z10addElementPiS_S__param_1];
	ld.param.u64 	%rd3, [_Z10addElementPiS_S__param_2];
	cvta.to.global.u64 	%rd4, %rd3;
	cvta.to.global.u64 	%rd5, %rd2;
	cvta.to.global.u64 	%rd6, %rd1;
	mov.u32 	%r1, %tid.x;
	mul.wide.u32 	%rd7, %r1, 4;
	add.s64 	%rd8, %rd6, %rd7;
	ld.global.u32 	%r2, [%rd8];
	add.s64 	%rd9, %rd5, %rd7;
	ld.global.u32 	%r3, [%rd9];
	add.s32 	%r4, %r3, %r2;
	add.s64 	%rd10, %rd4, %rd7;
	st.global.u32 	[%rd10], %r4;
	ret;

}


// ===== COMPILED SASS (sm_100) =====

	.target	sm_100

	.elftype	@"ET_EXEC"


//--------------------- .note.nv.tkinfo           --------------------------
	.section	.note.nv.tkinfo,"",@"SHT_NOTE"
	.sectionflags	@"SHF_NOTE_NV_TKINFO"
	.tkinfo
        /*0018*/ 	.word	0x00000002
        /*0030*/ 	.string	""
        /*0030*/ 	.string	"ptxas"
        /*0030*/ 	.string	"Cuda compilation tools, release 13.0, V13.0.88"
        /*0030*/ 	.string	"Build cuda_13.0.r13.0/compiler.36424714_0"
        /*0030*/ 	.string	"-arch sm_100 -m 64 "



//--------------------- .note.nv.cuinfo           --------------------------
	.section	.note.nv.cuinfo,"",@"SHT_NOTE"
	.sectionflags	@"SHF_NOTE_NV_CUINFO"
        /*0018*/ 	.short	0x0002
        /*001a*/ 	.short	0x0064
        /*001c*/ 	.short	0x0082
	.zero		2


//--------------------- .nv.info                  --------------------------
	.section	.nv.info,"",@"SHT_CUDA_INFO"
	.align	4


	//----- nvinfo : EIATTR_REGCOUNT
	.align		4
        /*0000*/ 	.byte	0x04, 0x2f
        /*0002*/ 	.short	(.L_1 - .L_0)
	.align		4
.L_0:
        /*0004*/ 	.word	index@(_Z6addRowPiS_S_)
        /*0008*/ 	.word	0x0000000c


	//----- nvinfo : EIATTR_FRAME_SIZE
	.align		4
.L_1:
        /*000c*/ 	.byte	0x04, 0x11
        /*000e*/ 	.short	(.L_3 - .L_2)
	.align		4
.L_2:
        /*0010*/ 	.word	index@(_Z6addRowPiS_S_)
        /*0014*/ 	.word	0x00000000


	//----- nvinfo : EIATTR_REGCOUNT
	.align		4
.L_3:
        /*0018*/ 	.byte	0x04, 0x2f
        /*001a*/ 	.short	(.L_5 - .L_4)
	.align		4
.L_4:
        /*001c*/ 	.word	index@(_Z9addColumnPiS_S_)
        /*0020*/ 	.word	0x0000000c


	//----- nvinfo : EIATTR_FRAME_SIZE
	.align		4
.L_5:
        /*0024*/ 	.byte	0x04, 0x11
        /*0026*/ 	.short	(.L_7 - .L_6)
	.align		4
.L_6:
        /*0028*/ 	.word	index@(_Z9addColumnPiS_S_)
        /*002c*/ 	.word	0x00000000


	//----- nvinfo : EIATTR_REGCOUNT
	.align		4
.L_7:
        /*0030*/ 	.byte	0x04, 0x2f
        /*0032*/ 	.short	(.L_9 - .L_8)
	.align		4
.L_8:
        /*0034*/ 	.word	index@(_Z10addElementPiS_S_)
        /*0038*/ 	.word	0x0000000c


	//----- nvinfo : EIATTR_FRAME_SIZE
	.align		4
.L_9:
        /*003c*/ 	.byte	0x04, 0x11
        /*003e*/ 	.short	(.L_11 - .L_10)
	.align		4
.L_10:
        /*0040*/ 	.word	index@(_Z10addElementPiS_S_)
        /*0044*/ 	.word	0x00000000


	//----- nvinfo : EIATTR_MIN_STACK_SIZE
	.align		4
.L_11:
        /*0048*/ 	.byte	0x04, 0x12
        /*004a*/ 	.short	(.L_13 - .L_12)
	.align		4
.L_12:
        /*004c*/ 	.word	index@(_Z10addElementPiS_S_)
        /*0050*/ 	.word	0x00000000


	//----- nvinfo : EIATTR_MIN_STACK_SIZE
	.align		4
.L_13:
        /*0054*/ 	.byte	0x04, 0x12
        /*0056*/ 	.short	(.L_15 - .L_14)
	.align		4
.L_14:
        /*0058*/ 	.word	index@(_Z9addColumnPiS_S_)
        /*005c*/ 	.word	0x00000000


	//----- nvinfo : EIATTR_MIN_STACK_SIZE
	.align		4
.L_15:
        /*0060*/ 	.byte	0x04, 0x12
        /*0062*/ 	.short	(.L_17 - .L_16)
	.align		4
.L_16:
        /*0064*/ 	.word	index@(_Z6addRowPiS_S_)
        /*0068*/ 	.word	0x00000000
.L_17:


//--------------------- .nv.compat                --------------------------
	.section	.nv.compat,"",@"SHT_CUDA_COMPAT_INFO"
	.align	4
        /*0000*/ 	.byte	0x02, 0x09, 0x00, 0x00, 0x02, 0x02, 0x01, 0x00, 0x02, 0x05, 0x05, 0x00, 0x03, 0x07, 0x01, 0x01
        /*0010*/ 	.byte	0x02, 0x03, 0x00, 0x00, 0x02, 0x06, 0x01, 0x00, 0x04, 0x0b, 0x08, 0x00, 0x09, 0x00, 0x00, 0x00
        /*0020*/ 	.byte	0x00, 0x00, 0x00, 0x00


//--------------------- .nv.info._Z10addElementPiS_S_ --------------------------
	.section	.nv.info._Z10addElementPiS_S_,"",@"SHT_CUDA_INFO"
	.sectionflags	@""
	.align	4


	//----- nvinfo : EIATTR_CUDA_API_VERSION
	.align		4
        /*0000*/ 	.byte	0x04, 0x37
        /*0002*/ 	.short	(.L_19 - .L_18)
.L_18:
        /*0004*/ 	.word	0x00000082


	//----- nvinfo : EIATTR_KPARAM_INFO
	.align		4
.L_19:
        /*0008*/ 	.byte	0x04, 0x17
        /*000a*/ 	.short	(.L_21 - .L_20)
.L_20:
        /*000c*/ 	.word	0x00000000
        /*0010*/ 	.short	0x0002
        /*0012*/ 	.short	0x0010
        /*0014*/ 	.byte	0x00, 0xf5, 0x21, 0x00


	//----- nvinfo : EIATTR_KPARAM_INFO
	.align		4
.L_21:
        /*0018*/ 	.byte	0x04, 0x17
        /*001a*/ 	.short	(.L_23 - .L_22)
.L_22:
        /*001c*/ 	.word	0x00000000
        /*0020*/ 	.short	0x0001
        /*0022*/ 	.short	0x0008
        /*0024*/ 	.byte	0x00, 0xf5, 0x21, 0x00


	//----- nvinfo : EIATTR_KPARAM_INFO
	.align		4
.L_23:
        /*0028*/ 	.byte	0x04, 0x17
        /*002a*/ 	.short	(.L_25 - .L_24)
.L_24:
        /*002c*/ 	.word	0x00000000
        /*0030*/ 	.short	0x0000
        /*0032*/ 	.short	0x0000
        /*0034*/ 	.byte	0x00, 0xf5, 0x21, 0x00


	//----- nvinfo : EIATTR_SPARSE_MMA_MASK
	.align		4
.L_25:
        /*0038*/ 	.byte	0x03, 0x50
        /*003a*/ 	.short	0x0000


	//----- nvinfo : EIATTR_MAXREG_COUNT
	.align		4
        /*003c*/ 	.byte	0x03, 0x1b
        /*003e*/ 	.short	0x00ff


	//----- nvinfo : EIATTR_MERCURY_ISA_VERSION
	.align		4
        /*0040*/ 	.byte	0x03, 0x5f
        /*0042*/ 	.short	0x0101


	//----- nvinfo : EIATTR_VRC_CTA_INIT_COUNT
	.align		4
        /*0044*/ 	.byte	0x02, 0x4a
	.zero		1
	.zero		1


	//----- nvinfo : EIATTR_EXIT_INSTR_OFFSETS
	.align		4
        /*0048*/ 	.byte	0x04, 0x1c
        /*004a*/ 	.short	(.L_27 - .L_26)


	//   ....[0]....
.L_26:
        /*004c*/ 	.word	0x000000d0


	//----- nvinfo : EIATTR_CBANK_PARAM_SIZE
	.align		4
.L_27:
        /*0050*/ 	.byte	0x03, 0x19
        /*0052*/ 	.short	0x0018


	//----- nvinfo : EIATTR_PARAM_CBANK
	.align		4
        /*0054*/ 	.byte	0x04, 0x0a
        /*0056*/ 	.short	(.L_29 - .L_28)
	.align		4
.L_28:
        /*0058*/ 	.word	index@(.nv.constant0._Z10addElementPiS_S_)
        /*005c*/ 	.short	0x0380
        /*005e*/ 	.short	0x0018


	//----- nvinfo : EIATTR_SW_WAR
	.align		4
.L_29:
        /*0060*/ 	.byte	0x04, 0x36
        /*0062*/ 	.short	(.L_31 - .L_30)
.L_30:
        /*0064*/ 	.word	0x00000008
.L_31:


//--------------------- .nv.info._Z9addColumnPiS_S_ --------------------------
	.section	.nv.info._Z9addColumnPiS_S_,"",@"SHT_CUDA_INFO"
	.sectionflags	@""
	.align	4


	//----- nvinfo : EIATTR_CUDA_API_VERSION
	.align		4
        /*0000*/ 	.byte	0x04, 0x37
        /*0002*/ 	.short	(.L_33 - .L_32)
.L_32:
        /*0004*/ 	.word	0x00000082


	//----- nvinfo : EIATTR_KPARAM_INFO
	.align		4
.L_33:
        /*0008*/ 	.byte	0x04, 0x17
        /*000a*/ 	.short	(.L_35 - .L_34)
.L_34:
        /*000c*/ 	.word	0x00000000
        /*0010*/ 	.short	0x0002
        /*0012*/ 	.short	0x0010
        /*0014*/ 	.byte	0x00, 0xf5, 0x21, 0x00


	//----- nvinfo : EIATTR_KPARAM_INFO
	.align		4
.L_35:
        /*0018*/ 	.byte	0x04, 0x17
        /*001a*/ 	.short	(.L_37 - .L_36)
.L_36:
        /*001c*/ 	.word	0x00000000
        /*0020*/ 	.short	0x0001
        /*0022*/ 	.short	0x0008
        /*0024*/ 	.byte	0x00, 0xf5, 0x21, 0x00


	//----- nvinfo : EIATTR_KPARAM_INFO
	.align		4
.L_37:
        /*0028*/ 	.byte	0x04, 0x17
        /*002a*/ 	.short	(.L_39 - .L_38)
.L_38:
        /*002c*/ 	.word	0x00000000
        /*0030*/ 	.short	0x0000
        /*0032*/ 	.short	0x0000
        /*0034*/ 	.byte	0x00, 0xf5, 0x21, 0x00


	//----- nvinfo : EIATTR_SPARSE_MMA_MASK
	.align		4
.L_39:
        /*0038*/ 	.byte	0x03, 0x50
        /*003a*/ 	.short	0x0000


	//----- nvinfo : EIATTR_MAXREG_COUNT
	.align		4
        /*003c*/ 	.byte	0x03, 0x1b
        /*003e*/ 	.short	0x00ff


	//----- nvinfo : EIATTR_MERCURY_ISA_VERSION
	.align		4
        /*0040*/ 	.byte	0x03, 0x5f
        /*0042*/ 	.short	0x0101


	//----- nvinfo : EIATTR_VRC_CTA_INIT_COUNT
	.align		4
        /*0044*/ 	.byte	0x02, 0x4a
	.zero		1
	.zero		1


	//----- nvinfo : EIATTR_EXIT_INSTR_OFFSETS
	.align		4
        /*0048*/ 	.byte	0x04, 0x1c
        /*004a*/ 	.short	(.L_41 - .L_40)


	//   ....[0]....
.L_40:
        /*004c*/ 	.word	0x00000100


	//----- nvinfo : EIATTR_CBANK_PARAM_SIZE
	.align		4
.L_41:
        /*0050*/ 	.byte	0x03, 0x19
        /*0052*/ 	.short	0x0018


	//----- nvinfo : EIATTR_PARAM_CBANK
	.align		4
        /*0054*/ 	.byte	0x04, 0x0a
        /*0056*/ 	.short	(.L_43 - .L_42)
	.align		4
.L_42:
        /*0058*/ 	.word	index@(.nv.constant0._Z9addColumnPiS_S_)
        /*005c*/ 	.short	0x0380
        /*005e*/ 	.short	0x0018


	//----- nvinfo : EIATTR_SW_WAR
	.align		4
.L_43:
        /*0060*/ 	.byte	0x04, 0x36
        /*0062*/ 	.short	(.L_45 - .L_44)
.L_44:
        /*0064*/ 	.word	0x00000008
.L_45:


//--------------------- .nv.info._Z6addRowPiS_S_  --------------------------
	.section	.nv.info._Z6addRowPiS_S_,"",@"SHT_CUDA_INFO"
	.sectionflags	@""
	.align	4


	//----- nvinfo : EIATTR_CUDA_API_VERSION
	.align		4
        /*0000*/ 	.byte	0x04, 0x37
        /*0002*/ 	.short	(.L_47 - .L_46)
.L_46:
        /*0004*/ 	.word	0x00000082


	//----- nvinfo : EIATTR_KPARAM_INFO
	.align		4
.L_47:
        /*0008*/ 	.byte	0x04, 0x17
        /*000a*/ 	.short	(.L_49 - .L_48)
.L_48:
        /*000c*/ 	.word	0x00000000
        /*0010*/ 	.short	0x0002
        /*0012*/ 	.short	0x0010
        /*0014*/ 	.byte	0x00, 0xf5, 0x21, 0x00


	//----- nvinfo : EIATTR_KPARAM_INFO
	.align		4
.L_49:
        /*0018*/ 	.byte	0x04, 0x17
        /*001a*/ 	.short	(.L_51 - .L_50)
.L_50:
        /*001c*/ 	.word	0x00000000
        /*0020*/ 	.short	0x0001
        /*0022*/ 	.short	0x0008
        /*0024*/ 	.byte	0x00, 0xf5, 0x21, 0x00


	//----- nvinfo : EIATTR_KPARAM_INFO
	.align		4
.L_51:
        /*0028*/ 	.byte	0x04, 0x17
        /*002a*/ 	.short	(.L_53 - .L_52)
.L_52:
        /*002c*/ 	.word	0x00000000
        /*0030*/ 	.short	0x0000
        /*0032*/ 	.short	0x0000
        /*0034*/ 	.byte	0x00, 0xf5, 0x21, 0x00


	//----- nvinfo : EIATTR_SPARSE_MMA_MASK
	.align		4
.L_53:
        /*0038*/ 	.byte	0x03, 0x50
        /*003a*/ 	.short	0x0000


	//----- nvinfo : EIATTR_MAXREG_COUNT
	.align		4
        /*003c*/ 	.byte	0x03, 0x1b
        /*003e*/ 	.short	0x00ff


	//----- nvinfo : EIATTR_MERCURY_ISA_VERSION
	.align		4
        /*0040*/ 	.byte	0x03, 0x5f
        /*0042*/ 	.short	0x0101


	//----- nvinfo : EIATTR_VRC_CTA_INIT_COUNT
	.align		4
        /*0044*/ 	.byte	0x02, 0x4a
	.zero		1
	.zero		1


	//----- nvinfo : EIATTR_EXIT_INSTR_OFFSETS
	.align		4
        /*0048*/ 	.byte	0x04, 0x1c
        /*004a*/ 	.short	(.L_55 - .L_54)


	//   ....[0]....
.L_54:
        /*004c*/ 	.word	0x00000100


	//----- nvinfo : EIATTR_CBANK_PARAM_SIZE
	.align		4
.L_55:
        /*0050*/ 	.byte	0x03, 0x19
        /*0052*/ 	.short	0x0018


	//----- nvinfo : EIATTR_PARAM_CBANK
	.align		4
        /*0054*/ 	.byte	0x04, 0x0a
        /*0056*/ 	.short	(.L_57 - .L_56)
	.align		4
.L_56:
        /*0058*/ 	.word	index@(.nv.constant0._Z6addRowPiS_S_)
        /*005c*/ 	.short	0x0380
        /*005e*/ 	.short	0x0018


	//----- nvinfo : EIATTR_SW_WAR
	.align		4
.L_57:
        /*0060*/ 	.byte	0x04, 0x36
        /*0062*/ 	.short	(.L_59 - .L_58)
.L_58:
        /*0064*/ 	.word	0x00000008
.L_59:


//--------------------- .nv.callgraph             --------------------------
	.section	.nv.callgraph,"",@"SHT_CUDA_CALLGRAPH"
	.align	4
	.sectionentsize	8
	.align		4
        /*0000*/ 	.word	0x00000000
	.align		4
        /*0004*/ 	.word	0xffffffff
	.align		4
        /*0008*/ 	.word	0x00000000
	.align		4
        /*000c*/ 	.word	0xfffffffe
	.align		4
        /*0010*/ 	.word	0x00000000
	.align		4
        /*0014*/ 	.word	0xfffffffd
	.align		4
        /*0018*/ 	.word	0x00000000
	.align		4
        /*001c*/ 	.word	0xfffffffc


//--------------------- .text._Z10addElementPiS_S_ --------------------------
	.section	.text._Z10addElementPiS_S_,"ax",@progbits
	.align	128
        .global         _Z10addElementPiS_S_
        .type           _Z10addElementPiS_S_,@function
        .size           _Z10addElementPiS_S_,(.L_x_3 - _Z10addElementPiS_S_)
        .other          _Z10addElementPiS_S_,@"STO_CUDA_ENTRY STV_DEFAULT"
_Z10addElementPiS_S_:
.text._Z10addElementPiS_S_:
[----:B------:R-:W-:Y:S01]  /*0000*/  LDC R1, c[0x0][0x37c] ;  /* 0x0000df00ff017b82 */ /* 0x000fe20000000800 */
[----:B------:R-:W0:Y:S07]  /*0010*/  S2R R9, SR_TID.X ;  /* 0x0000000000097919 */ /* 0x000e2e0000002100 */
[----:B------:R-:W0:Y:S01]  /*0020*/  LDC.64 R2, c[0x0][0x380] ;  /* 0x0000e000ff027b82 */ /* 0x000e220000000a00 */
[----:B------:R-:W1:Y:S07]  /*0030*/  LDCU.64 UR4, c[0x0][0x358] ;  /* 0x00006b00ff0477ac */ /* 0x000e6e0008000a00 */
[----:B------:R-:W2:Y:S08]  /*0040*/  LDC.64 R4, c[0x0][0x388] ;  /* 0x0000e200ff047b82 */ /* 0x000eb00000000a00 */
[----:B------:R-:W3:Y:S01]  /*0050*/  LDC.64 R6, c[0x0][0x390] ;  /* 0x0000e400ff067b82 */ /* 0x000ee20000000a00 */
[----:B0-----:R-:W-:-:S04]  /*0060*/  IMAD.WIDE.U32 R2, R9, 0x4, R2 ;  /* 0x0000000409027825 */ /* 0x001fc800078e0002 */
[C---:B--2---:R-:W-:Y:S02]  /*0070*/  IMAD.WIDE.U32 R4, R9.reuse, 0x4, R4 ;  /* 0x0000000409047825 */ /* 0x044fe400078e0004 */
[----:B-1----:R-:W2:Y:S04]  /*0080*/  LDG.E R2, desc[UR4][R2.64] ;  /* 0x0000000402027981 */ /* 0x002ea8000c1e1900 */
[----:B------:R-:W2:Y:S01]  /*0090*/  LDG.E R5, desc[UR4][R4.64] ;  /* 0x0000000404057981 */ /* 0x000ea2000c1e1900 */
[----:B---3--:R-:W-:Y:S01]  /*00a0*/  IMAD.WIDE.U32 R6, R9, 0x4, R6 ;  /* 0x0000000409067825 */ /* 0x008fe200078e0006 */
[----:B--2---:R-:W-:-:S05]  /*00b0*/  IADD3 R9, PT, PT, R2, R5, RZ ;  /* 0x0000000502097210 */ /* 0x004fca0007ffe0ff */
[----:B------:R-:W-:Y:S01]  /*00c0*/  STG.E desc[UR4][R6.64], R9 ;  /* 0x0000000906007986 */ /* 0x000fe2000c101904 */
[----:B------:R-:W-:Y:S05]  /*00d0*/  EXIT ;  /* 0x000000000000794d */ /* 0x000fea0003800000 */
.L_x_0:
[----:B------:R-:W-:-:S00]  /*00e0*/  BRA `(.L_x_0) ;  /* 0xfffffffc00fc7947 */ /* 0x000fc0000383ffff */
[----:B------:R-:W-:-:S00]  /*00f0*/  NOP ;  /* 0x0000000000007918 */ /* 0x000fc00000000000 */
        /* <DEDUP_REMOVED lines=8> */
.L_x_3:


//--------------------- .text._Z9addColumnPiS_S_  --------------------------
	.section	.text._Z9addColumnPiS_S_,"ax",@progbits
	.align	128
        .global         _Z9addColumnPiS_S_
        .type           _Z9addColumnPiS_S_,@function
        .size           _Z9addColumnPiS_S_,(.L_x_4 - _Z9addColumnPiS_S_)
        .other          _Z9addColumnPiS_S_,@"STO_CUDA_ENTRY STV_DEFAULT"
_Z9addColumnPiS_S_:
.text._Z9addColumnPiS_S_:
[----:B------:R-:W-:Y:S01]  /*0000*/  LDC R1, c[0x0][0x37c] ;  /* 0x0000df00ff017b82 */ /* 0x000fe20000000800 */
[----:B------:R-:W0:Y:S07]  /*0010*/  S2R R9, SR_TID.X ;  /* 0x0000000000097919 */ /* 0x000e2e0000002100 */
[----:B------:R-:W1:Y:S01]  /*0020*/  LDC.64 R2, c[0x0][0x380] ;  /* 0x0000e000ff027b82 */ /* 0x000e620000000a00 */
[----:B------:R-:W0:Y:S01]  /*0030*/  LDCU UR6, c[0x0][0x360] ;  /* 0x00006c00ff0677ac */ /* 0x000e220008000800 */
[----:B------:R-:W0:Y:S01]  /*0040*/  S2R R0, SR_CTAID.X ;  /* 0x0000000000007919 */ /* 0x000e220000002500 */
[----:B------:R-:W2:Y:S05]  /*0050*/  LDCU.64 UR4, c[0x0][0x358] ;  /* 0x00006b00ff0477ac */ /* 0x000eaa0008000a00 */
[----:B------:R-:W3:Y:S08]  /*0060*/  LDC.64 R4, c[0x0][0x388] ;  /* 0x0000e200ff047b82 */ /* 0x000ef00000000a00 */
[----:B------:R-:W4:Y:S01]  /*0070*/  LDC.64 R6, c[0x0][0x390] ;  /* 0x0000e400ff067b82 */ /* 0x000f220000000a00 */
[----:B0-----:R-:W-:-:S04]  /*0080*/  IMAD R9, R9, UR6, R0 ;  /* 0x0000000609097c24 */ /* 0x001fc8000f8e0200 */
[----:B-1----:R-:W-:-:S04]  /*0090*/  IMAD.WIDE.U32 R2, R9, 0x4, R2 ;  /* 0x0000000409027825 */ /* 0x002fc800078e0002 */
[C---:B---3--:R-:W-:Y:S02]  /*00a0*/  IMAD.WIDE.U32 R4, R9.reuse, 0x4, R4 ;  /* 0x0000000409047825 */ /* 0x048fe400078e0004 */
[----:B--2---:R-:W2:Y:S04]  /*00b0*/  LDG.E R2, desc[UR4][R2.64] ;  /* 0x0000000402027981 */ /* 0x004ea8000c1e1900 */
[----:B------:R-:W2:Y:S01]  /*00c0*/  LDG.E R5, desc[UR4][R4.64] ;  /* 0x0000000404057981 */ /* 0x000ea2000c1e1900 */
[----:B----4-:R-:W-:Y:S01]  /*00d0*/  IMAD.WIDE.U32 R6, R9, 0x4, R6 ;  /* 0x0000000409067825 */ /* 0x010fe200078e0006 */
[----:B--2---:R-:W-:-:S05]  /*00e0*/  IADD3 R9, PT, PT, R2, R5, RZ ;  /* 0x0000000502097210 */ /* 0x004fca0007ffe0ff */
[----:B------:R-:W-:Y:S01]  /*00f0*/  STG.E desc[UR4][R6.64], R9 ;  /* 0x0000000906007986 */ /* 0x000fe2000c101904 */
[----:B------:R-:W-:Y:S05]  /*0100*/  EXIT ;  /* 0x000000000000794d */ /* 0x000fea0003800000 */
.L_x_1:
        /* <DEDUP_REMOVED lines=15> */
.L_x_4:


//--------------------- .text._Z6addRowPiS_S_     --------------------------
	.section	.text._Z6addRowPiS_S_,"ax",@progbits
	.align	128
        .global         _Z6addRowPiS_S_
        .type           _Z6addRowPiS_S_,@function
        .size           _Z6addRowPiS_S_,(.L_x_5 - _Z6addRowPiS_S_)
        .other          _Z6addRowPiS_S_,@"STO_CUDA_ENTRY STV_DEFAULT"
_Z6addRowPiS_S_:
.text._Z6addRowPiS_S_:
        /* <DEDUP_REMOVED lines=17> */
.L_x_2:
        /* <DEDUP_REMOVED lines=15> */
.L_x_5:


//--------------------- .nv.shared.reserved.0     --------------------------
	.section	.nv.shared.reserved.0,"aw",@nobits
	.weak		__nv_reservedSMEM_offset_0_alias
	.size		__nv_reservedSMEM_offset_0_alias, 0, 64
	.other		__nv_reservedSMEM_offset_0_alias,@"STO_CUDA_RESERVED_SHARED STV_DEFAULT"
__nv_reservedSMEM_offset_0_alias:
	.zero		0
	.zero		64


//--------------------- .nv.constant0._Z10addElementPiS_S_ --------------------------
	.section	.nv.constant0._Z10addElementPiS_S_,"a",@progbits
	.sectionflags	@""
	.align	4
.nv.constant0._Z10addElementPiS_S_:
	.zero		920


//--------------------- .nv.constant0._Z9addColumnPiS_S_ --------------------------
	.section	.nv.constant0._Z9addColumnPiS_S_,"a",@progbits
	.sectionflags	@""
	.align	4
.nv.constant0._Z9addColumnPiS_S_:
	.zero		920


//--------------------- .nv.constant0._Z6addRowPiS_S_ --------------------------
	.section	.nv.constant0._Z6addRowPiS_S_,"a",@progbits
	.sectionflags	@""
	.align	4
.nv.constant0._Z6addRowPiS_S_:
	.zero		920


//--------------------- SYMBOLS --------------------------

	.type		.nv.reservedSmem.offset0,@object
	.size		.nv.reservedSmem.offset0,0x4
